//
// Generated by NVIDIA NVVM Compiler
//
// Compiler Build ID: CL-36424714
// Cuda compilation tools, release 13.0, V13.0.88
// Based on NVVM 20.0.0
//

.version 9.0
.target sm_100
.address_size 64

	// .globl	default_function_kernel

.visible .entry default_function_kernel(
	.param .u64 .ptr .align 1 default_function_kernel_param_0,
	.param .u64 .ptr .align 1 default_function_kernel_param_1
)
.maxntid 26
{
	.reg .pred 	%p<5>;
	.reg .b32 	%r<49>;
	.reg .b32 	%f<8>;
	.reg .b64 	%rd<9>;

	ld.param.u64 	%rd3, [default_function_kernel_param_0];
	ld.param.u64 	%rd4, [default_function_kernel_param_1];
	cvta.to.global.u64 	%rd1, %rd4;
	cvta.to.global.u64 	%rd5, %rd3;
	mov.u32 	%r12, %ctaid.x;
	mov.u32 	%r13, %tid.x;
	mad.lo.s32 	%r14, %r12, 26, %r13;
	mul.wide.u32 	%rd6, %r14, 4;
	add.s64 	%rd2, %rd5, %rd6;
	mov.b32 	%r15, -8388611;
	st.global.u32 	[%rd2], %r15;
	shr.u32 	%r16, %r13, 1;
	mad.lo.s32 	%r17, %r12, 13, %r16;
	shr.u32 	%r18, %r17, 1;
	add.s32 	%r19, %r18, 2;
	and.b32  	%r20, %r19, 6;
	setp.ne.s32 	%p1, %r20, 0;
	shr.u32 	%r21, %r17, 2;
	and.b32  	%r22, %r21, 7;
	mad.lo.s32 	%r23, %r22, 9, 9;
	shr.u32 	%r24, %r23, 2;
	mul.lo.s32 	%r25, %r22, 18;
	shr.u32 	%r26, %r25, 3;
	shl.b32 	%r27, %r14, 1;
	add.s32 	%r28, %r27, 2;
	and.b32  	%r29, %r28, 6;
	setp.ne.s32 	%p2, %r29, 0;
	and.b32  	%r30, %r14, 7;
	add.s32 	%r31, %r30, 1;
	shr.u32 	%r32, %r31, 2;
	shl.b32 	%r33, %r17, 30;
	shr.s32 	%r34, %r33, 31;
	shr.u32 	%r35, %r17, 5;
	shr.u32 	%r36, %r25, 2;
	and.b32  	%r37, %r36, 30;
	and.b32  	%r38, %r18, 1;
	selp.u32 	%r39, 1, 0, %p1;
	add.s32 	%r40, %r24, %r39;
	sub.s32 	%r1, %r40, %r26;
	selp.u32 	%r41, 1, 0, %p2;
	add.s32 	%r42, %r32, %r41;
	add.s32 	%r2, %r42, %r34;
	mad.lo.s32 	%r43, %r35, 36, %r37;
	or.b32  	%r3, %r43, %r38;
	mov.b32 	%r46, 0;
	mov.f32 	%f7, 0fFF7FFFFD;
$L__BB0_1:
	setp.ge.s32 	%p3, %r46, %r1;
	@%p3 bra 	$L__BB0_6;
	shl.b32 	%r45, %r46, 1;
	add.s32 	%r47, %r3, %r45;
	mov.b32 	%r48, 0;
$L__BB0_3:
	setp.ge.s32 	%p4, %r48, %r2;
	@%p4 bra 	$L__BB0_5;
	mul.wide.u32 	%rd7, %r47, 4;
	add.s64 	%rd8, %rd1, %rd7;
	ld.global.nc.f32 	%f5, [%rd8];
	max.f32 	%f7, %f7, %f5;
	st.global.f32 	[%rd2], %f7;
	add.s32 	%r48, %r48, 1;
	add.s32 	%r47, %r47, 1;
	bra.uni 	$L__BB0_3;
$L__BB0_5:
	add.s32 	%r46, %r46, 1;
	bra.uni 	$L__BB0_1;
$L__BB0_6:
	ret;

}


// ===== COMPILED SASS (sm_100) =====

	.target	sm_100

	.elftype	@"ET_EXEC"


//--------------------- .note.nv.tkinfo           --------------------------
	.section	.note.nv.tkinfo,"",@"SHT_NOTE"
	.sectionflags	@"SHF_NOTE_NV_TKINFO"
	.tkinfo
        /*0018*/ 	.word	0x00000002
        /*0030*/ 	.string	""
        /*0030*/ 	.string	"ptxas"
        /*0030*/ 	.string	"Cuda compilation tools, release 13.0, V13.0.88"
        /*0030*/ 	.string	"Build cuda_13.0.r13.0/compiler.36424714_0"
        /*0030*/ 	.string	"-arch sm_100 -m 64 "



//--------------------- .note.nv.cuinfo           --------------------------
	.section	.note.nv.cuinfo,"",@"SHT_NOTE"
	.sectionflags	@"SHF_NOTE_NV_CUINFO"
        /*0018*/ 	.short	0x0002
        /*001a*/ 	.short	0x0064
        /*001c*/ 	.short	0x0082
	.zero		2


//--------------------- .nv.info                  --------------------------
	.section	.nv.info,"",@"SHT_CUDA_INFO"
	.align	4


	//----- nvinfo : EIATTR_REGCOUNT
	.align		4
        /*0000*/ 	.byte	0x04, 0x2f
        /*0002*/ 	.short	(.L_1 - .L_0)
	.align		4
.L_0:
        /*0004*/ 	.word	index@(default_function_kernel)
        /*0008*/ 	.word	0x00000012


	//----- nvinfo : EIATTR_FRAME_SIZE
	.align		4
.L_1:
        /*000c*/ 	.byte	0x04, 0x11
        /*000e*/ 	.short	(.L_3 - .L_2)
	.align		4
.L_2:
        /*0010*/ 	.word	index@(default_function_kernel)
        /*0014*/ 	.word	0x00000000


	//----- nvinfo : EIATTR_MIN_STACK_SIZE
	.align		4
.L_3:
        /*0018*/ 	.byte	0x04, 0x12
        /*001a*/ 	.short	(.L_5 - .L_4)
	.align		4
.L_4:
        /*001c*/ 	.word	index@(default_function_kernel)
        /*0020*/ 	.word	0x00000000
.L_5:


//--------------------- .nv.compat                --------------------------
	.section	.nv.compat,"",@"SHT_CUDA_COMPAT_INFO"
	.align	4
        /*0000*/ 	.byte	0x02, 0x09, 0x00, 0x00, 0x02, 0x02, 0x01, 0x00, 0x02, 0x05, 0x05, 0x00, 0x03, 0x07, 0x01, 0x01
        /*0010*/ 	.byte	0x02, 0x03, 0x00, 0x00, 0x02, 0x06, 0x01, 0x00, 0x04, 0x0b, 0x08, 0x00, 0x09, 0x00, 0x00, 0x00
        /*0020*/ 	.byte	0x00, 0x00, 0x00, 0x00


//--------------------- .nv.info.default_function_kernel --------------------------
	.section	.nv.info.default_function_kernel,"",@"SHT_CUDA_INFO"
	.sectionflags	@""
	.align	4


	//----- nvinfo : EIATTR_CUDA_API_VERSION
	.align		4
        /*0000*/ 	.byte	0x04, 0x37
        /*0002*/ 	.short	(.L_7 - .L_6)
.L_6:
        /*0004*/ 	.word	0x00000082


	//----- nvinfo : EIATTR_KPARAM_INFO
	.align		4
.L_7:
        /*0008*/ 	.byte	0x04, 0x17
        /*000a*/ 	.short	(.L_9 - .L_8)
.L_8:
        /*000c*/ 	.word	0x00000000
        /*0010*/ 	.short	0x0001
        /*0012*/ 	.short	0x0008
        /*0014*/ 	.byte	0x00, 0xf5, 0x21, 0x00


	//----- nvinfo : EIATTR_KPARAM_INFO
	.align		4
.L_9:
        /*0018*/ 	.byte	0x04, 0x17
        /*001a*/ 	.short	(.L_11 - .L_10)
.L_10:
        /*001c*/ 	.word	0x00000000
        /*0020*/ 	.short	0x0000
        /*0022*/ 	.short	0x0000
        /*0024*/ 	.byte	0x00, 0xf5, 0x21, 0x00


	//----- nvinfo : EIATTR_SPARSE_MMA_MASK
	.align		4
.L_11:
        /*0028*/ 	.byte	0x03, 0x50
        /*002a*/ 	.short	0x0000


	//----- nvinfo : EIATTR_MAXREG_COUNT
	.align		4
        /*002c*/ 	.byte	0x03, 0x1b
        /*002e*/ 	.short	0x00ff


	//----- nvinfo : EIATTR_MERCURY_ISA_VERSION
	.align		4
        /*0030*/ 	.byte	0x03, 0x5f
        /*0032*/ 	.short	0x0101


	//----- nvinfo : EIATTR_VRC_CTA_INIT_COUNT
	.align		4
        /*0034*/ 	.byte	0x02, 0x4a
	.zero		1
	.zero		1


	//----- nvinfo : EIATTR_EXIT_INSTR_OFFSETS
	.align		4
        /*0038*/ 	.byte	0x04, 0x1c
        /*003a*/ 	.short	(.L_13 - .L_12)


	//   ....[0]....
.L_12:
        /*003c*/ 	.word	0x00000280


	//   ....[1]....
        /*0040*/ 	.word	0x000003e0


	//----- nvinfo : EIATTR_MAX_THREADS
	.align		4
.L_13:
        /*0044*/ 	.byte	0x04, 0x05
        /*0046*/ 	.short	(.L_15 - .L_14)
.L_14:
        /*0048*/ 	.word	0x0000001a
        /*004c*/ 	.word	0x00000001
        /*0050*/ 	.word	0x00000001


	//----- nvinfo : EIATTR_CRS_STACK_SIZE
	.align		4
.L_15:
        /*0054*/ 	.byte	0x04, 0x1e
        /*0056*/ 	.short	(.L_17 - .L_16)
.L_16:
        /*0058*/ 	.word	0x00000000


	//----- nvinfo : EIATTR_CBANK_PARAM_SIZE
	.align		4
.L_17:
        /*005c*/ 	.byte	0x03, 0x19
        /*005e*/ 	.short	0x0010


	//----- nvinfo : EIATTR_PARAM_CBANK
	.align		4
        /*0060*/ 	.byte	0x04, 0x0a
        /*0062*/ 	.short	(.L_19 - .L_18)
	.align		4
.L_18:
        /*0064*/ 	.word	index@(.nv.constant0.default_function_kernel)
        /*0068*/ 	.short	0x0380
        /*006a*/ 	.short	0x0010


	//----- nvinfo : EIATTR_SW_WAR
	.align		4
.L_19:
        /*006c*/ 	.byte	0x04, 0x36
        /*006e*/ 	.short	(.L_21 - .L_20)
.L_20:
        /*0070*/ 	.word	0x00000008
.L_21:


//--------------------- .nv.callgraph             --------------------------
	.section	.nv.callgraph,"",@"SHT_CUDA_CALLGRAPH"
	.align	4
	.sectionentsize	8
	.align		4
        /*0000*/ 	.word	0x00000000
	.align		4
        /*0004*/ 	.word	0xffffffff
	.align		4
        /*0008*/ 	.word	0x00000000
	.align		4
        /*000c*/ 	.word	0xfffffffe
	.align		4
        /*0010*/ 	.word	0x00000000
	.align		4
        /*0014*/ 	.word	0xfffffffd
	.align		4
        /*0018*/ 	.word	0x00000000
	.align		4
        /*001c*/ 	.word	0xfffffffc


//--------------------- .text.default_function_kernel --------------------------
	.section	.text.default_function_kernel,"ax",@progbits
	.align	128
        .global         default_function_kernel
        .type           default_function_kernel,@function
        .size           default_function_kernel,(.L_x_5 - default_function_kernel)
        .other          default_function_kernel,@"STO_CUDA_ENTRY STV_DEFAULT"
default_function_kernel:
.text.default_function_kernel:
[----:B------:R-:W-:Y:S01]  /*0000*/  LDC R1, c[0x0][0x37c] ;  /* 0x0000df00ff017b82 */ /* 0x000fe20000000800 */
[----:B------:R-:W0:Y:S01]  /*0010*/  S2R R8, SR_TID.X ;  /* 0x0000000000087919 */ /* 0x000e220000002100 */
[----:B------:R-:W-:-:S06]  /*0020*/  IMAD.MOV.U32 R7, RZ, RZ, 0x9 ;  /* 0x00000009ff077424 */ /* 0x000fcc00078e00ff */
[----:B------:R-:W1:Y:S01]  /*0030*/  LDC.64 R2, c[0x0][0x380] ;  /* 0x0000e000ff027b82 */ /* 0x000e620000000a00 */
[----:B------:R-:W2:Y:S01]  /*0040*/  LDCU.64 UR4, c[0x0][0x358] ;  /* 0x00006b00ff0477ac */ /* 0x000ea20008000a00 */
[----:B------:R-:W3:Y:S01]  /*0050*/  S2R R9, SR_CTAID.X ;  /* 0x0000000000097919 */ /* 0x000ee20000002500 */
[----:B0-----:R-:W-:-:S05]  /*0060*/  SHF.R.U32.HI R0, RZ, 0x1, R8 ;  /* 0x00000001ff007819 */ /* 0x001fca0000011608 */
[----:B---3--:R-:W-:-:S05]  /*0070*/  IMAD R0, R9, 0xd, R0 ;  /* 0x0000000d09007824 */ /* 0x008fca00078e0200 */
[--C-:B------:R-:W-:Y:S02]  /*0080*/  SHF.R.U32.HI R4, RZ, 0x1, R0.reuse ;  /* 0x00000001ff047819 */ /* 0x100fe40000011600 */
[----:B------:R-:W-:-:S03]  /*0090*/  SHF.R.U32.HI R5, RZ, 0x2, R0 ;  /* 0x00000002ff057819 */ /* 0x000fc60000011600 */
[C---:B------:R-:W-:Y:S01]  /*00a0*/  VIADD R10, R4.reuse, 0x2 ;  /* 0x00000002040a7836 */ /* 0x040fe20000000000 */
[----:B------:R-:W-:Y:S01]  /*00b0*/  LOP3.LUT R6, R5, 0x7, RZ, 0xc0, !PT ;  /* 0x0000000705067812 */ /* 0x000fe200078ec0ff */
[----:B------:R-:W-:Y:S01]  /*00c0*/  IMAD R5, R9, 0x1a, R8 ;  /* 0x0000001a09057824 */ /* 0x000fe200078e0208 */
[----:B------:R-:W-:Y:S02]  /*00d0*/  LOP3.LUT R4, R4, 0x1, RZ, 0xc0, !PT ;  /* 0x0000000104047812 */ /* 0x000fe400078ec0ff */
[----:B------:R-:W-:Y:S01]  /*00e0*/  LOP3.LUT P0, RZ, R10, 0x6, RZ, 0xc0, !PT ;  /* 0x000000060aff7812 */ /* 0x000fe2000780c0ff */
[C---:B------:R-:W-:Y:S01]  /*00f0*/  IMAD R7, R6.reuse, R7, 0x9 ;  /* 0x0000000906077424 */ /* 0x040fe200078e0207 */
[C---:B------:R-:W-:Y:S01]  /*0100*/  LEA R9, R5.reuse, 0x2, 0x1 ;  /* 0x0000000205097811 */ /* 0x040fe200078e08ff */
[----:B------:R-:W-:Y:S02]  /*0110*/  IMAD R6, R6, 0x12, RZ ;  /* 0x0000001206067824 */ /* 0x000fe400078e02ff */
[----:B-1----:R-:W-:Y:S01]  /*0120*/  IMAD.WIDE.U32 R2, R5, 0x4, R2 ;  /* 0x0000000405027825 */ /* 0x002fe200078e0002 */
[----:B------:R-:W-:-:S02]  /*0130*/  SHF.R.U32.HI R8, RZ, 0x2, R7 ;  /* 0x00000002ff087819 */ /* 0x000fc40000011607 */
[----:B------:R-:W-:Y:S02]  /*0140*/  LEA.HI R10, R7, 0x1, RZ, 0x1e ;  /* 0x00000001070a7811 */ /* 0x000fe400078ff0ff */
[--C-:B------:R-:W-:Y:S02]  /*0150*/  SHF.R.U32.HI R7, RZ, 0x3, R6.reuse ;  /* 0x00000003ff077819 */ /* 0x100fe40000011606 */
[----:B------:R-:W-:Y:S01]  /*0160*/  SHF.R.U32.HI R6, RZ, 0x2, R6 ;  /* 0x00000002ff067819 */ /* 0x000fe20000011606 */
[----:B------:R-:W-:Y:S01]  /*0170*/  @!P0 IMAD.MOV R10, RZ, RZ, R8 ;  /* 0x000000ffff0a8224 */ /* 0x000fe200078e0208 */
[----:B------:R-:W-:Y:S02]  /*0180*/  LOP3.LUT R8, R5, 0x7, RZ, 0xc0, !PT ;  /* 0x0000000705087812 */ /* 0x000fe400078ec0ff */
[----:B------:R-:W-:Y:S01]  /*0190*/  LOP3.LUT P0, RZ, R9, 0x6, RZ, 0xc0, !PT ;  /* 0x0000000609ff7812 */ /* 0x000fe2000780c0ff */
[----:B------:R-:W-:Y:S01]  /*01a0*/  IMAD.IADD R13, R10, 0x1, -R7 ;  /* 0x000000010a0d7824 */ /* 0x000fe200078e0a07 */
[----:B------:R-:W-:Y:S01]  /*01b0*/  SHF.R.U32.HI R5, RZ, 0x5, R0 ;  /* 0x00000005ff057819 */ /* 0x000fe20000011600 */
[----:B------:R-:W-:Y:S01]  /*01c0*/  VIADD R8, R8, 0x1 ;  /* 0x0000000108087836 */ /* 0x000fe20000000000 */
[----:B------:R-:W-:Y:S01]  /*01d0*/  LOP3.LUT R6, R6, 0x1e, RZ, 0xc0, !PT ;  /* 0x0000001e06067812 */ /* 0x000fe200078ec0ff */
[----:B------:R-:W-:Y:S01]  /*01e0*/  IMAD.MOV.U32 R9, RZ, RZ, -0x800003 ;  /* 0xff7ffffdff097424 */ /* 0x000fe200078e00ff */
[----:B------:R-:W-:Y:S01]  /*01f0*/  ISETP.GT.AND P1, PT, R13, RZ, PT ;  /* 0x000000ff0d00720c */ /* 0x000fe20003f24270 */
[----:B------:R-:W-:Y:S01]  /*0200*/  IMAD.SHL.U32 R0, R0, 0x40000000, RZ ;  /* 0x4000000000007824 */ /* 0x000fe200078e00ff */
[----:B------:R-:W-:Y:S01]  /*0210*/  SHF.R.U32.HI R10, RZ, 0x2, R8 ;  /* 0x00000002ff0a7819 */ /* 0x000fe20000011608 */
[----:B------:R-:W-:Y:S01]  /*0220*/  IMAD R5, R5, 0x24, R6 ;  /* 0x0000002405057824 */ /* 0x000fe200078e0206 */
[----:B------:R-:W-:Y:S01]  /*0230*/  LEA.HI R7, R8, 0x1, RZ, 0x1e ;  /* 0x0000000108077811 */ /* 0x000fe200078ff0ff */
[----:B--2---:R0:W-:Y:S02]  /*0240*/  STG.E desc[UR4][R2.64], R9 ;  /* 0x0000000902007986 */ /* 0x0041e4000c101904 */
[----:B------:R-:W-:-:S05]  /*0250*/  @!P0 IMAD.MOV R7, RZ, RZ, R10 ;  /* 0x000000ffff078224 */ /* 0x000fca00078e020a */
[----:B------:R-:W-:Y:S02]  /*0260*/  LEA.HI.SX32 R15, R0, R7, 0x1 ;  /* 0x00000007000f7211 */ /* 0x000fe400078f0aff */
[----:B------:R-:W-:Y:S01]  /*0270*/  IADD3 R0, PT, PT, R4, R5, RZ ;  /* 0x0000000504007210 */ /* 0x000fe20007ffe0ff */
[----:B------:R-:W-:Y:S06]  /*0280*/  @!P1 EXIT ;  /* 0x000000000000994d */ /* 0x000fec0003800000 */
[----:B------:R-:W-:Y:S02]  /*0290*/  IMAD.MOV.U32 R8, RZ, RZ, RZ ;  /* 0x000000ffff087224 */ /* 0x000fe400078e00ff */
[----:B0-----:R-:W-:-:S07]  /*02a0*/  IMAD.MOV.U32 R9, RZ, RZ, -0x800003 ;  /* 0xff7ffffdff097424 */ /* 0x001fce00078e00ff */
.L_x_3:
[----:B------:R-:W-:Y:S01]  /*02b0*/  ISETP.GT.AND P1, PT, R15, RZ, PT ;  /* 0x000000ff0f00720c */ /* 0x000fe20003f24270 */
[----:B------:R-:W-:Y:S01]  /*02c0*/  IMAD.MOV.U32 R5, RZ, RZ, R8 ;  /* 0x000000ffff057224 */ /* 0x000fe200078e0008 */
[----:B------:R-:W-:Y:S01]  /*02d0*/  BSSY.RECONVERGENT B0, `(.L_x_0) ;  /* 0x000000f000007945 */ /* 0x000fe20003800200 */
[----:B------:R-:W-:-:S05]  /*02e0*/  VIADD R8, R8, 0x1 ;  /* 0x0000000108087836 */ /* 0x000fca0000000000 */
[----:B------:R-:W-:-:S05]  /*02f0*/  ISETP.GE.AND P0, PT, R8, R13, PT ;  /* 0x0000000d0800720c */ /* 0x000fca0003f06270 */
[----:B-1----:R-:W-:Y:S08]  /*0300*/  @!P1 BRA `(.L_x_1) ;  /* 0x00000000002c9947 */ /* 0x002ff00003800000 */
[----:B------:R-:W0:Y:S01]  /*0310*/  LDC.64 R6, c[0x0][0x388] ;  /* 0x0000e200ff067b82 */ /* 0x000e220000000a00 */
[----:B------:R-:W-:Y:S01]  /*0320*/  LEA R11, R5, R0, 0x1 ;  /* 0x00000000050b7211 */ /* 0x000fe200078e08ff */
[----:B------:R-:W-:-:S07]  /*0330*/  IMAD.MOV.U32 R10, RZ, RZ, RZ ;  /* 0x000000ffff0a7224 */ /* 0x000fce00078e00ff */
.L_x_2:
[----:B0-----:R-:W-:-:S06]  /*0340*/  IMAD.WIDE.U32 R4, R11, 0x4, R6 ;  /* 0x000000040b047825 */ /* 0x001fcc00078e0006 */
[----:B------:R-:W2:Y:S01]  /*0350*/  LDG.E.CONSTANT R4, desc[UR4][R4.64] ;  /* 0x0000000404047981 */ /* 0x000ea2000c1e9900 */
[----:B------:R-:W-:Y:S02]  /*0360*/  VIADD R10, R10, 0x1 ;  /* 0x000000010a0a7836 */ /* 0x000fe40000000000 */
[----:B------:R-:W-:-:S03]  /*0370*/  VIADD R11, R11, 0x1 ;  /* 0x000000010b0b7836 */ /* 0x000fc60000000000 */
[----:B------:R-:W-:Y:S02]  /*0380*/  ISETP.GE.AND P1, PT, R10, R15, PT ;  /* 0x0000000f0a00720c */ /* 0x000fe40003f26270 */
[----:B-12---:R-:W-:-:S05]  /*0390*/  FMNMX R9, R4, R9, !PT ;  /* 0x0000000904097209 */ /* 0x006fca0007800000 */
[----:B------:R1:W-:Y:S06]  /*03a0*/  STG.E desc[UR4][R2.64], R9 ;  /* 0x0000000902007986 */ /* 0x0003ec000c101904 */
[----:B------:R-:W-:Y:S05]  /*03b0*/  @!P1 BRA `(.L_x_2) ;  /* 0xfffffffc00e09947 */ /* 0x000fea000383ffff */
.L_x_1:
[----:B------:R-:W-:Y:S05]  /*03c0*/  BSYNC.RECONVERGENT B0 ;  /* 0x0000000000007941 */ /* 0x000fea0003800200 */
.L_x_0:
[----:B------:R-:W-:Y:S05]  /*03d0*/  @!P0 BRA `(.L_x_3) ;  /* 0xfffffffc00b48947 */ /* 0x000fea000383ffff */
[----:B------:R-:W-:Y:S05]  /*03e0*/  EXIT ;  /* 0x000000000000794d */ /* 0x000fea0003800000 */
.L_x_4:
[----:B------:R-:W-:-:S00]  /*03f0*/  BRA `(.L_x_4) ;  /* 0xfffffffc00fc7947 */ /* 0x000fc0000383ffff */
[----:B------:R-:W-:-:S00]  /*0400*/  NOP ;  /* 0x0000000000007918 */ /* 0x000fc00000000000 */
[----:B------:R-:W-:-:S00]  /*0410*/  NOP ;  /* 0x0000000000007918 */ /* 0x000fc00000000000 */
[----:B------:R-:W-:-:S00]  /*0420*/  NOP ;  /* 0x0000000000007918 */ /* 0x000fc00000000000 */
[----:B------:R-:W-:-:S00]  /*0430*/  NOP ;  /* 0x0000000000007918 */ /* 0x000fc00000000000 */
[----:B------:R-:W-:-:S00]  /*0440*/  NOP ;  /* 0x0000000000007918 */ /* 0x000fc00000000000 */
[----:B------:R-:W-:-:S00]  /*0450*/  NOP ;  /* 0x0000000000007918 */ /* 0x000fc00000000000 */
[----:B------:R-:W-:-:S00]  /*0460*/  NOP ;  /* 0x0000000000007918 */ /* 0x000fc00000000000 */
[----:B------:R-:W-:-:S00]  /*0470*/  NOP ;  /* 0x0000000000007918 */ /* 0x000fc00000000000 */
.L_x_5:


//--------------------- .nv.shared.reserved.0     --------------------------
	.section	.nv.shared.reserved.0,"aw",@nobits
	.weak		__nv_reservedSMEM_offset_0_alias
	.size		__nv_reservedSMEM_offset_0_alias, 0, 64
	.other		__nv_reservedSMEM_offset_0_alias,@"STO_CUDA_RESERVED_SHARED STV_DEFAULT"
__nv_reservedSMEM_offset_0_alias:
	.zero		0
	.zero		64


//--------------------- .nv.constant0.default_function_kernel --------------------------
	.section	.nv.constant0.default_function_kernel,"a",@progbits
	.sectionflags	@""
	.align	4
.nv.constant0.default_function_kernel:
	.zero		912


//--------------------- SYMBOLS --------------------------

	.type		.nv.reservedSmem.offset0,@object
	.size		.nv.reservedSmem.offset0,0x4
